	.headerflags	@"EF_CUDA_TEXMODE_UNIFIED EF_CUDA_64BIT_ADDRESS EF_CUDA_ACCELERATORS EF_CUDA_SM90 EF_CUDA_VIRTUAL_SM(EF_CUDA_SM90)"
	.elftype	@"ET_EXEC"


//--------------------- .nv.info                  --------------------------
	.section	.nv.info,"",@"SHT_CUDA_INFO"
	.align	4


	//----- nvinfo : EIATTR_REGCOUNT
	.align		4
        /*0000*/ 	.byte	0x04, 0x2f
        /*0002*/ 	.short	(.L_1 - .L_0)
	.align		4
.L_0:
        /*0004*/ 	.word	index@(triton_poi_fused__to_copy_arange_clamp_mul_17)
        /*0008*/ 	.word	0x00000009


	//----- nvinfo : EIATTR_MIN_STACK_SIZE
	.align		4
.L_1:
        /*000c*/ 	.byte	0x04, 0x12
        /*000e*/ 	.short	(.L_3 - .L_2)
	.align		4
.L_2:
        /*0010*/ 	.word	index@(triton_poi_fused__to_copy_arange_clamp_mul_17)
        /*0014*/ 	.word	0x00000000


	//----- nvinfo : EIATTR_FRAME_SIZE
	.align		4
.L_3:
        /*0018*/ 	.byte	0x04, 0x11
        /*001a*/ 	.short	(.L_5 - .L_4)
	.align		4
.L_4:
        /*001c*/ 	.word	index@(triton_poi_fused__to_copy_arange_clamp_mul_17)
        /*0020*/ 	.word	0x00000000


	//----- nvinfo : EIATTR_MIN_STACK_SIZE
	.align		4
.L_5:
        /*0024*/ 	.byte	0x04, 0x12
        /*0026*/ 	.short	(.L_7 - .L_6)
	.align		4
.L_6:
        /*0028*/ 	.word	index@(triton_poi_fused__to_copy_arange_clamp_mul_17)
        /*002c*/ 	.word	0x00000000
.L_7:


//--------------------- .nv.info.triton_poi_fused__to_copy_arange_clamp_mul_17 --------------------------
	.section	.nv.info.triton_poi_fused__to_copy_arange_clamp_mul_17,"",@"SHT_CUDA_INFO"
	.sectionflags	@""
	.align	4


	//----- nvinfo : EIATTR_CUDA_API_VERSION
	.align		4
        /*0000*/ 	.byte	0x04, 0x37
        /*0002*/ 	.short	(.L_9 - .L_8)
.L_8:
        /*0004*/ 	.word	0x0000007c


	//----- nvinfo : EIATTR_KPARAM_INFO
	.align		4
.L_9:
        /*0008*/ 	.byte	0x04, 0x17
        /*000a*/ 	.short	(.L_11 - .L_10)
.L_10:
        /*000c*/ 	.word	0x00000000
        /*0010*/ 	.short	0x0001
        /*0012*/ 	.short	0x0008
        /*0014*/ 	.byte	0x00, 0xf0, 0x11, 0x00


	//----- nvinfo : EIATTR_KPARAM_INFO
	.align		4
.L_11:
        /*0018*/ 	.byte	0x04, 0x17
        /*001a*/ 	.short	(.L_13 - .L_12)
.L_12:
        /*001c*/ 	.word	0x00000000
        /*0020*/ 	.short	0x0000
        /*0022*/ 	.short	0x0000
        /*0024*/ 	.byte	0x00, 0xf4, 0x21, 0x00


	//----- nvinfo : EIATTR_SPARSE_MMA_MASK
	.align		4
.L_13:
        /*0028*/ 	.byte	0x03, 0x50
        /*002a*/ 	.short	0x0000


	//----- nvinfo : EIATTR_MAXREG_COUNT
	.align		4
        /*002c*/ 	.byte	0x03, 0x1b
        /*002e*/ 	.short	0x00ff


	//----- nvinfo : EIATTR_EXIT_INSTR_OFFSETS
	.align		4
        /*0030*/ 	.byte	0x04, 0x1c
        /*0032*/ 	.short	(.L_15 - .L_14)


	//   ....[0]....
.L_14:
        /*0034*/ 	.word	0x000000e0


	//   ....[1]....
        /*0038*/ 	.word	0x00000110


	//----- nvinfo : EIATTR_REQNTID
	.align		4
.L_15:
        /*003c*/ 	.byte	0x04, 0x10
        /*003e*/ 	.short	(.L_17 - .L_16)
.L_16:
        /*0040*/ 	.word	0x00000020
        /*0044*/ 	.word	0x00000001
        /*0048*/ 	.word	0x00000001


	//----- nvinfo : EIATTR_CBANK_PARAM_SIZE
	.align		4
.L_17:
        /*004c*/ 	.byte	0x03, 0x19
        /*004e*/ 	.short	0x000c


	//----- nvinfo : EIATTR_PARAM_CBANK
	.align		4
        /*0050*/ 	.byte	0x04, 0x0a
        /*0052*/ 	.short	(.L_19 - .L_18)
	.align		4
.L_18:
        /*0054*/ 	.word	index@(.nv.constant0.triton_poi_fused__to_copy_arange_clamp_mul_17)
        /*0058*/ 	.short	0x0210
        /*005a*/ 	.short	0x000c


	//----- nvinfo : EIATTR_SW_WAR
	.align		4
.L_19:
        /*005c*/ 	.byte	0x04, 0x36
        /*005e*/ 	.short	(.L_21 - .L_20)
.L_20:
        /*0060*/ 	.word	0x00000008
.L_21:


//--------------------- .nv.callgraph             --------------------------
	.section	.nv.callgraph,"",@"SHT_CUDA_CALLGRAPH"
	.align	4
	.sectionentsize	8
	.align		4
        /*0000*/ 	.word	0x00000000
	.align		4
        /*0004*/ 	.word	0xffffffff
	.align		4
        /*0008*/ 	.word	0x00000000
	.align		4
        /*000c*/ 	.word	0xfffffffe
	.align		4
        /*0010*/ 	.word	0x00000000
	.align		4
        /*0014*/ 	.word	0xfffffffd
	.align		4
        /*0018*/ 	.word	0x00000000
	.align		4
        /*001c*/ 	.word	0xfffffffc


//--------------------- .text.triton_poi_fused__to_copy_arange_clamp_mul_17 --------------------------
	.section	.text.triton_poi_fused__to_copy_arange_clamp_mul_17,"ax",@progbits
	.align	128
        .global         triton_poi_fused__to_copy_arange_clamp_mul_17
        .type           triton_poi_fused__to_copy_arange_clamp_mul_17,@function
        .size           triton_poi_fused__to_copy_arange_clamp_mul_17,(.L_x_1 - triton_poi_fused__to_copy_arange_clamp_mul_17)
        .other          triton_poi_fused__to_copy_arange_clamp_mul_17,@"STO_CUDA_ENTRY STV_DEFAULT"
triton_poi_fused__to_copy_arange_clamp_mul_17:
.text.triton_poi_fused__to_copy_arange_clamp_mul_17:
[----:B------:R-:W0:Y:S02]  /*0000*/  LDC R1, c[0x0][0x28] ;  /* 0x00000a00ff017b82 */ /* 0x000e240000000800 */
[----:B------:R-:W1:Y:S01]  /*0010*/  S2R R6, SR_TID.X ;  /* 0x0000000000067919 */ /* 0x000e620000002100 */
[----:B------:R-:W2:Y:S01]  /*0020*/  LDC.64 R2, c[0x0][0x210] ;  /* 0x00008400ff027b82 */ /* 0x000ea20000000a00 */
[----:B------:R-:W3:Y:S01]  /*0030*/  S2R R5, SR_CTAID.X ;  /* 0x0000000000057919 */ /* 0x000ee20000002500 */
[C---:B-1----:R-:W-:Y:S02]  /*0040*/  LOP3.LUT R0, R6.reuse, 0xf, RZ, 0xc0, !PT ;  /* 0x0000000f06007812 */ /* 0x042fe400078ec0ff */
[----:B------:R-:W-:-:S03]  /*0050*/  LOP3.LUT P0, RZ, R6, 0x10, RZ, 0xc0, !PT ;  /* 0x0000001006ff7812 */ /* 0x000fc6000780c0ff */
[----:B---3--:R-:W-:-:S04]  /*0060*/  IMAD R5, R5, 0x10, R0 ;  /* 0x0000001005057824 */ /* 0x008fc800078e0200 */
[C---:B--2---:R-:W-:Y:S01]  /*0070*/  IMAD.WIDE R2, R5.reuse, 0x8, R2 ;  /* 0x0000000805027825 */ /* 0x044fe200078e0202 */
[----:B------:R-:W-:Y:S02]  /*0080*/  I2FP.F32.S32 R0, R5 ;  /* 0x0000000500007245 */ /* 0x000fe40000201400 */
[----:B------:R-:W-:-:S03]  /*0090*/  ISETP.LT.AND P0, PT, R5, 0x10, !P0 ;  /* 0x000000100500780c */ /* 0x000fc60004701270 */
[----:B------:R-:W-:-:S05]  /*00a0*/  FMUL R0, R0, 0.46666666865348815918 ;  /* 0x3eeeeeef00007820 */ /* 0x000fca0000400000 */
[----:B------:R-:W-:-:S04]  /*00b0*/  FMNMX R0, RZ, R0, !PT ;  /* 0x00000000ff007209 */ /* 0x000fc80007800000 */
[----:B------:R-:W1:Y:S02]  /*00c0*/  F2I.TRUNC.NTZ R4, R0 ;  /* 0x0000000000047305 */ /* 0x000e64000020f100 */
[----:B-1----:R-:W-:Y:S01]  /*00d0*/  SHF.R.S32.HI R5, RZ, 0x1f, R4 ;  /* 0x0000001fff057819 */ /* 0x002fe20000011404 */
[----:B------:R-:W-:Y:S06]  /*00e0*/  @!P0 EXIT ;  /* 0x000000000000894d */ /* 0x000fec0003800000 */
[----:B------:R-:W-:Y:S02]  /*00f0*/  ULDC.64 UR4, c[0x0][0x208] ;  /* 0x0000820000047ab9 */ /* 0x000fe40000000a00 */
[----:B------:R-:W-:Y:S01]  /*0100*/  STG.E.64 desc[UR4][R2.64], R4 ;  /* 0x0000000402007986 */ /* 0x000fe2000c101b04 */
[----:B------:R-:W-:Y:S05]  /*0110*/  EXIT ;  /* 0x000000000000794d */ /* 0x000fea0003800000 */
.L_x_0:
[----:B------:R-:W-:-:S00]  /*0120*/  BRA `(.L_x_0) ;  /* 0xfffffffc00fc7947 */ /* 0x000fc0000383ffff */
[----:B------:R-:W-:-:S00]  /*0130*/  NOP ;  /* 0x0000000000007918 */ /* 0x000fc00000000000 */
        /* <DEDUP_REMOVED lines=12> */
.L_x_1:


//--------------------- .nv.constant0.triton_poi_fused__to_copy_arange_clamp_mul_17 --------------------------
	.section	.nv.constant0.triton_poi_fused__to_copy_arange_clamp_mul_17,"a",@progbits
	.sectionflags	@""
	.align	4
.nv.constant0.triton_poi_fused__to_copy_arange_clamp_mul_17:
	.zero		540
